	.headerflags	@"EF_CUDA_TEXMODE_UNIFIED EF_CUDA_64BIT_ADDRESS EF_CUDA_ACCELERATORS EF_CUDA_SM90 EF_CUDA_VIRTUAL_SM(EF_CUDA_SM90)"
	.elftype	@"ET_EXEC"


//--------------------- .nv.info                  --------------------------
	.section	.nv.info,"",@"SHT_CUDA_INFO"
	.align	4


	//----- nvinfo : EIATTR_REGCOUNT
	.align		4
        /*0000*/ 	.byte	0x04, 0x2f
        /*0002*/ 	.short	(.L_1 - .L_0)
	.align		4
.L_0:
        /*0004*/ 	.word	index@(triton_poi_fused_max_pool2d_with_indices_71)
        /*0008*/ 	.word	0x00000030


	//----- nvinfo : EIATTR_MIN_STACK_SIZE
	.align		4
.L_1:
        /*000c*/ 	.byte	0x04, 0x12
        /*000e*/ 	.short	(.L_3 - .L_2)
	.align		4
.L_2:
        /*0010*/ 	.word	index@(triton_poi_fused_max_pool2d_with_indices_71)
        /*0014*/ 	.word	0x00000000


	//----- nvinfo : EIATTR_FRAME_SIZE
	.align		4
.L_3:
        /*0018*/ 	.byte	0x04, 0x11
        /*001a*/ 	.short	(.L_5 - .L_4)
	.align		4
.L_4:
        /*001c*/ 	.word	index@(triton_poi_fused_max_pool2d_with_indices_71)
        /*0020*/ 	.word	0x00000000


	//----- nvinfo : EIATTR_MIN_STACK_SIZE
	.align		4
.L_5:
        /*0024*/ 	.byte	0x04, 0x12
        /*0026*/ 	.short	(.L_7 - .L_6)
	.align		4
.L_6:
        /*0028*/ 	.word	index@(triton_poi_fused_max_pool2d_with_indices_71)
        /*002c*/ 	.word	0x00000000
.L_7:


//--------------------- .nv.info.triton_poi_fused_max_pool2d_with_indices_71 --------------------------
	.section	.nv.info.triton_poi_fused_max_pool2d_with_indices_71,"",@"SHT_CUDA_INFO"
	.sectionflags	@""
	.align	4


	//----- nvinfo : EIATTR_CUDA_API_VERSION
	.align		4
        /*0000*/ 	.byte	0x04, 0x37
        /*0002*/ 	.short	(.L_9 - .L_8)
.L_8:
        /*0004*/ 	.word	0x0000007c


	//----- nvinfo : EIATTR_KPARAM_INFO
	.align		4
.L_9:
        /*0008*/ 	.byte	0x04, 0x17
        /*000a*/ 	.short	(.L_11 - .L_10)
.L_10:
        /*000c*/ 	.word	0x00000000
        /*0010*/ 	.short	0x0003
        /*0012*/ 	.short	0x0018
        /*0014*/ 	.byte	0x00, 0xf0, 0x11, 0x00


	//----- nvinfo : EIATTR_KPARAM_INFO
	.align		4
.L_11:
        /*0018*/ 	.byte	0x04, 0x17
        /*001a*/ 	.short	(.L_13 - .L_12)
.L_12:
        /*001c*/ 	.word	0x00000000
        /*0020*/ 	.short	0x0002
        /*0022*/ 	.short	0x0010
        /*0024*/ 	.byte	0x00, 0xf4, 0x21, 0x00


	//----- nvinfo : EIATTR_KPARAM_INFO
	.align		4
.L_13:
        /*0028*/ 	.byte	0x04, 0x17
        /*002a*/ 	.short	(.L_15 - .L_14)
.L_14:
        /*002c*/ 	.word	0x00000000
        /*0030*/ 	.short	0x0001
        /*0032*/ 	.short	0x0008
        /*0034*/ 	.byte	0x00, 0xf4, 0x21, 0x00


	//----- nvinfo : EIATTR_KPARAM_INFO
	.align		4
.L_15:
        /*0038*/ 	.byte	0x04, 0x17
        /*003a*/ 	.short	(.L_17 - .L_16)
.L_16:
        /*003c*/ 	.word	0x00000000
        /*0040*/ 	.short	0x0000
        /*0042*/ 	.short	0x0000
        /*0044*/ 	.byte	0x00, 0xf4, 0x21, 0x00


	//----- nvinfo : EIATTR_SPARSE_MMA_MASK
	.align		4
.L_17:
        /*0048*/ 	.byte	0x03, 0x50
        /*004a*/ 	.short	0x0000


	//----- nvinfo : EIATTR_MAXREG_COUNT
	.align		4
        /*004c*/ 	.byte	0x03, 0x1b
        /*004e*/ 	.short	0x00ff


	//----- nvinfo : EIATTR_EXIT_INSTR_OFFSETS
	.align		4
        /*0050*/ 	.byte	0x04, 0x1c
        /*0052*/ 	.short	(.L_19 - .L_18)


	//   ....[0]....
.L_18:
        /*0054*/ 	.word	0x00001420


	//----- nvinfo : EIATTR_REQNTID
	.align		4
.L_19:
        /*0058*/ 	.byte	0x04, 0x10
        /*005a*/ 	.short	(.L_21 - .L_20)
.L_20:
        /*005c*/ 	.word	0x00000080
        /*0060*/ 	.word	0x00000001
        /*0064*/ 	.word	0x00000001


	//----- nvinfo : EIATTR_CBANK_PARAM_SIZE
	.align		4
.L_21:
        /*0068*/ 	.byte	0x03, 0x19
        /*006a*/ 	.short	0x001c


	//----- nvinfo : EIATTR_PARAM_CBANK
	.align		4
        /*006c*/ 	.byte	0x04, 0x0a
        /*006e*/ 	.short	(.L_23 - .L_22)
	.align		4
.L_22:
        /*0070*/ 	.word	index@(.nv.constant0.triton_poi_fused_max_pool2d_with_indices_71)
        /*0074*/ 	.short	0x0210
        /*0076*/ 	.short	0x001c


	//----- nvinfo : EIATTR_SW_WAR
	.align		4
.L_23:
        /*0078*/ 	.byte	0x04, 0x36
        /*007a*/ 	.short	(.L_25 - .L_24)
.L_24:
        /*007c*/ 	.word	0x00000008
.L_25:


//--------------------- .nv.callgraph             --------------------------
	.section	.nv.callgraph,"",@"SHT_CUDA_CALLGRAPH"
	.align	4
	.sectionentsize	8
	.align		4
        /*0000*/ 	.word	0x00000000
	.align		4
        /*0004*/ 	.word	0xffffffff
	.align		4
        /*0008*/ 	.word	0x00000000
	.align		4
        /*000c*/ 	.word	0xfffffffe
	.align		4
        /*0010*/ 	.word	0x00000000
	.align		4
        /*0014*/ 	.word	0xfffffffd
	.align		4
        /*0018*/ 	.word	0x00000000
	.align		4
        /*001c*/ 	.word	0xfffffffc


//--------------------- .text.triton_poi_fused_max_pool2d_with_indices_71 --------------------------
	.section	.text.triton_poi_fused_max_pool2d_with_indices_71,"ax",@progbits
	.sectionflags	@"SHF_BARRIERS=1"
	.align	128
        .global         triton_poi_fused_max_pool2d_with_indices_71
        .type           triton_poi_fused_max_pool2d_with_indices_71,@function
        .size           triton_poi_fused_max_pool2d_with_indices_71,(.L_x_1 - triton_poi_fused_max_pool2d_with_indices_71)
        .other          triton_poi_fused_max_pool2d_with_indices_71,@"STO_CUDA_ENTRY STV_DEFAULT"
triton_poi_fused_max_pool2d_with_indices_71:
.text.triton_poi_fused_max_pool2d_with_indices_71:
[----:B------:R-:W-:Y:S01]  /*0000*/  LDC R1, c[0x0][0x28] ;  /* 0x00000a00ff017b82 */ /* 0x000fe20000000800 */
[----:B------:R-:W1:Y:S07]  /*0010*/  S2R R3, SR_TID.X ;  /* 0x0000000000037919 */ /* 0x000e6e0000002100 */
[----:B------:R-:W2:Y:S01]  /*0020*/  LDC.64 R26, c[0x0][0x210] ;  /* 0x00008400ff1a7b82 */ /* 0x000ea20000000a00 */
[----:B------:R-:W-:Y:S01]  /*0030*/  ULDC.64 UR6, c[0x0][0x208] ;  /* 0x0000820000067ab9 */ /* 0x000fe20000000a00 */
[----:B------:R-:W3:Y:S06]  /*0040*/  S2R R2, SR_CTAID.X ;  /* 0x0000000000027919 */ /* 0x000eec0000002500 */
[----:B------:R-:W4:Y:S01]  /*0050*/  S2UR UR5, SR_CgaCtaId ;  /* 0x00000000000579c3 */ /* 0x000f220000008800 */
[----:B------:R-:W-:Y:S01]  /*0060*/  UMOV UR4, 0x400 ;  /* 0x0000040000047882 */ /* 0x000fe20000000000 */
[----:B------:R-:W-:Y:S01]  /*0070*/  ULDC.64 UR8, c[0x0][0x220] ;  /* 0x0000880000087ab9 */ /* 0x000fe20000000a00 */
[----:B-1----:R-:W-:-:S02]  /*0080*/  IMAD.SHL.U32 R39, R3, 0x8, RZ ;  /* 0x0000000803277824 */ /* 0x002fc400078e00ff */
[----:B---3--:R-:W-:-:S03]  /*0090*/  IMAD.SHL.U32 R0, R2, 0x400, RZ ;  /* 0x0000040002007824 */ /* 0x008fc600078e00ff */
[----:B------:R-:W-:Y:S02]  /*00a0*/  LOP3.LUT R39, R39, 0x3f8, RZ, 0xc0, !PT ;  /* 0x000003f827277812 */ /* 0x000fe400078ec0ff */
[----:B------:R-:W-:Y:S02]  /*00b0*/  SHF.R.S32.HI R34, RZ, 0x15, R2 ;  /* 0x00000015ff227819 */ /* 0x000fe40000011402 */
[----:B------:R-:W-:Y:S02]  /*00c0*/  LOP3.LUT R2, R0, R39, RZ, 0xfc, !PT ;  /* 0x0000002700027212 */ /* 0x000fe400078efcff */
[----:B------:R-:W-:Y:S02]  /*00d0*/  SGXT R34, R34, 0x1 ;  /* 0x000000012222781a */ /* 0x000fe40000000200 */
[----:B------:R-:W-:Y:S02]  /*00e0*/  SHF.R.S32.HI R5, RZ, 0x1f, R2 ;  /* 0x0000001fff057819 */ /* 0x000fe40000011402 */
[----:B------:R-:W-:-:S02]  /*00f0*/  LOP3.LUT R7, R0, 0x2, R39, 0xfe, !PT ;  /* 0x0000000200077812 */ /* 0x000fc400078efe27 */
[----:B------:R-:W-:Y:S02]  /*0100*/  LEA.HI R4, R5, R2, RZ, 0x5 ;  /* 0x0000000205047211 */ /* 0x000fe400078f28ff */
[----:B------:R-:W-:Y:S02]  /*0110*/  LOP3.LUT R9, R0, 0x3, R39, 0xfe, !PT ;  /* 0x0000000300097812 */ /* 0x000fe400078efe27 */
[----:B------:R-:W-:Y:S01]  /*0120*/  LEA.HI R6, R34, R7, RZ, 0x5 ;  /* 0x0000000722067211 */ /* 0x000fe200078f28ff */
[----:B------:R-:W-:Y:S01]  /*0130*/  IMAD.SHL.U32 R37, R4, 0x4, RZ ;  /* 0x0000000404257824 */ /* 0x000fe200078e00ff */
[----:B------:R-:W-:Y:S02]  /*0140*/  LEA.HI R8, R34, R9, RZ, 0x5 ;  /* 0x0000000922087211 */ /* 0x000fe400078f28ff */
[----:B------:R-:W-:Y:S02]  /*0150*/  LOP3.LUT R6, R6, 0x7fffffe0, RZ, 0xc0, !PT ;  /* 0x7fffffe006067812 */ /* 0x000fe400078ec0ff */
[----:B------:R-:W-:-:S02]  /*0160*/  LOP3.LUT R5, R0, 0x1, R39, 0xfe, !PT ;  /* 0x0000000100057812 */ /* 0x000fc400078efe27 */
[----:B------:R-:W-:Y:S01]  /*0170*/  LOP3.LUT R8, R8, 0x7fffffe0, RZ, 0xc0, !PT ;  /* 0x7fffffe008087812 */ /* 0x000fe200078ec0ff */
[----:B------:R-:W-:Y:S01]  /*0180*/  IMAD.IADD R14, R7, 0x1, -R6 ;  /* 0x00000001070e7824 */ /* 0x000fe200078e0a06 */
[----:B------:R-:W-:Y:S02]  /*0190*/  LOP3.LUT R37, R37, 0xffffff80, RZ, 0xc0, !PT ;  /* 0xffffff8025257812 */ /* 0x000fe400078ec0ff */
[----:B------:R-:W-:Y:S01]  /*01a0*/  LEA.HI R6, R34, R5, RZ, 0x5 ;  /* 0x0000000522067211 */ /* 0x000fe200078f28ff */
[----:B------:R-:W-:Y:S02]  /*01b0*/  IMAD.IADD R18, R9, 0x1, -R8 ;  /* 0x0000000109127824 */ /* 0x000fe400078e0a08 */
[--C-:B------:R-:W-:Y:S01]  /*01c0*/  IMAD R9, R14, 0x2, R37.reuse ;  /* 0x000000020e097824 */ /* 0x100fe200078e0225 */
[----:B------:R-:W-:Y:S01]  /*01d0*/  LOP3.LUT R6, R6, 0x7fffffe0, RZ, 0xc0, !PT ;  /* 0x7fffffe006067812 */ /* 0x000fe200078ec0ff */
[----:B------:R-:W-:Y:S02]  /*01e0*/  IMAD R21, R18, 0x2, R37 ;  /* 0x0000000212157824 */ /* 0x000fe400078e0225 */
[----:B--2---:R-:W-:-:S04]  /*01f0*/  IMAD.WIDE R8, R9, 0x4, R26 ;  /* 0x0000000409087825 */ /* 0x004fc800078e021a */
[----:B------:R-:W-:Y:S01]  /*0200*/  IMAD.IADD R38, R5, 0x1, -R6 ;  /* 0x0000000105267824 */ /* 0x000fe200078e0a06 */
[----:B------:R-:W2:Y:S01]  /*0210*/  LDG.E.EL R7, desc[UR6][R8.64] ;  /* 0x0000000608077981 */ /* 0x000ea2000c2e1900 */
[----:B------:R-:W-:-:S03]  /*0220*/  IMAD.WIDE R20, R21, 0x4, R26 ;  /* 0x0000000415147825 */ /* 0x000fc600078e021a */
[----:B------:R-:W2:Y:S01]  /*0230*/  LDG.E.EL R6, desc[UR6][R8.64+0x4] ;  /* 0x0000040608067981 */ /* 0x000ea2000c2e1900 */
[----:B------:R-:W-:Y:S01]  /*0240*/  IMAD R11, R38, 0x2, R37 ;  /* 0x00000002260b7824 */ /* 0x000fe200078e0225 */
[----:B------:R-:W-:Y:S02]  /*0250*/  LOP3.LUT R17, R37, 0x40, RZ, 0xfc, !PT ;  /* 0x0000004025117812 */ /* 0x000fe400078efcff */
[----:B------:R-:W3:Y:S01]  /*0260*/  LDG.E.EL R19, desc[UR6][R20.64] ;  /* 0x0000000614137981 */ /* 0x000ee2000c2e1900 */
[----:B------:R-:W-:-:S03]  /*0270*/  IMAD.WIDE R10, R11, 0x4, R26 ;  /* 0x000000040b0a7825 */ /* 0x000fc600078e021a */
[----:B------:R-:W3:Y:S01]  /*0280*/  LDG.E.EL R30, desc[UR6][R20.64+0x4] ;  /* 0x00000406141e7981 */ /* 0x000ee2000c2e1900 */
[----:B------:R-:W-:-:S03]  /*0290*/  IMAD R23, R14, 0x2, R17 ;  /* 0x000000020e177824 */ /* 0x000fc600078e0211 */
[----:B------:R-:W5:Y:S01]  /*02a0*/  LDG.E.EL R15, desc[UR6][R10.64] ;  /* 0x000000060a0f7981 */ /* 0x000f62000c2e1900 */
[----:B------:R-:W-:-:S03]  /*02b0*/  IMAD.WIDE R22, R23, 0x4, R26 ;  /* 0x0000000417167825 */ /* 0x000fc600078e021a */
[----:B------:R-:W5:Y:S01]  /*02c0*/  LDG.E.EL R29, desc[UR6][R10.64+0x4] ;  /* 0x000004060a1d7981 */ /* 0x000f62000c2e1900 */
[--C-:B------:R-:W-:Y:S02]  /*02d0*/  IMAD R25, R18, 0x2, R17.reuse ;  /* 0x0000000212197824 */ /* 0x100fe400078e0211 */
[----:B------:R-:W-:Y:S01]  /*02e0*/  IMAD R45, R38, 0x2, R17 ;  /* 0x00000002262d7824 */ /* 0x000fe200078e0211 */
[----:B------:R-:W4:Y:S01]  /*02f0*/  LDG.E.EL R13, desc[UR6][R22.64] ;  /* 0x00000006160d7981 */ /* 0x000f22000c2e1900 */
[----:B------:R-:W-:Y:S01]  /*0300*/  IMAD.WIDE R24, R25, 0x4, R26 ;  /* 0x0000000419187825 */ /* 0x000fe200078e021a */
[----:B------:R-:W-:-:S03]  /*0310*/  LOP3.LUT R5, R4, 0x7fffffe0, RZ, 0xc0, !PT ;  /* 0x7fffffe004057812 */ /* 0x000fc600078ec0ff */
[----:B------:R-:W-:Y:S01]  /*0320*/  IMAD.WIDE R44, R45, 0x4, R26 ;  /* 0x000000042d2c7825 */ /* 0x000fe200078e021a */
[----:B------:R-:W4:Y:S03]  /*0330*/  LDG.E.EL R8, desc[UR6][R24.64] ;  /* 0x0000000618087981 */ /* 0x000f26000c2e1900 */
[----:B------:R-:W-:Y:S02]  /*0340*/  IMAD.IADD R12, R2, 0x1, -R5 ;  /* 0x00000001020c7824 */ /* 0x000fe400078e0a05 */
[----:B------:R-:W4:Y:S02]  /*0350*/  LDG.E.EL R44, desc[UR6][R44.64] ;  /* 0x000000062c2c7981 */ /* 0x000f24000c2e1900 */
[----:B------:R-:W-:-:S04]  /*0360*/  IMAD R5, R12, 0x2, R37 ;  /* 0x000000020c057824 */ /* 0x000fc800078e0225 */
[----:B------:R-:W-:-:S05]  /*0370*/  IMAD.WIDE R4, R5, 0x4, R26 ;  /* 0x0000000405047825 */ /* 0x000fca00078e021a */
[----:B------:R-:W4:Y:S04]  /*0380*/  LDG.E.EL R9, desc[UR6][R4.64] ;  /* 0x0000000604097981 */ /* 0x000f28000c2e1900 */
[----:B------:R1:W4:Y:S02]  /*0390*/  LDG.E.EL R28, desc[UR6][R4.64+0x4] ;  /* 0x00000406041c7981 */ /* 0x000324000c2e1900 */
[----:B01----:R-:W-:-:S04]  /*03a0*/  IMAD R5, R12, 0x2, R17 ;  /* 0x000000020c057824 */ /* 0x003fc800078e0211 */
[----:B------:R-:W-:-:S05]  /*03b0*/  IMAD.WIDE R4, R5, 0x4, R26 ;  /* 0x0000000405047825 */ /* 0x000fca00078e021a */
[----:B------:R0:W4:Y:S02]  /*03c0*/  LDG.E.EL R31, desc[UR6][R4.64] ;  /* 0x00000006041f7981 */ /* 0x000124000c2e1900 */
[----:B0-----:R-:W-:Y:S02]  /*03d0*/  LOP3.LUT R5, R37, 0x40, RZ, 0xfc, !PT ;  /* 0x0000004025057812 */ /* 0x001fe400078efcff */
[C---:B--2---:R-:W-:Y:S02]  /*03e0*/  FSETP.GT.AND P3, PT, R6.reuse, R7, PT ;  /* 0x000000070600720b */ /* 0x044fe40003f64000 */
[----:B------:R-:W-:Y:S02]  /*03f0*/  FSETP.NAN.AND P0, PT, R6, R6, PT ;  /* 0x000000060600720b */ /* 0x000fe40003f08000 */
[----:B---3--:R-:W-:Y:S02]  /*0400*/  FSETP.GT.AND P2, PT, R30, R19, PT ;  /* 0x000000131e00720b */ /* 0x008fe40003f44000 */
[----:B------:R-:W-:-:S07]  /*0410*/  P2R R16, PR, RZ, 0x8 ;  /* 0x00000008ff107803 */ /* 0x000fce0000000000 */
[----:B------:R-:W-:Y:S02]  /*0420*/  @!P3 SEL R6, R6, R7, P0 ;  /* 0x000000070606b207 */ /* 0x000fe40000000000 */
[C---:B-----5:R-:W-:Y:S02]  /*0430*/  FSETP.GT.AND P1, PT, R29.reuse, R15, PT ;  /* 0x0000000f1d00720b */ /* 0x060fe40003f24000 */
[----:B------:R-:W-:Y:S02]  /*0440*/  FSETP.NAN.AND P0, PT, R30, R30, PT ;  /* 0x0000001e1e00720b */ /* 0x000fe40003f08000 */
[----:B----4-:R-:W-:Y:S02]  /*0450*/  FSETP.GEU.AND P3, PT, R6, R13, PT ;  /* 0x0000000d0600720b */ /* 0x010fe40003f6e000 */
[----:B------:R-:W-:Y:S02]  /*0460*/  @!P2 SEL R30, R30, R19, P0 ;  /* 0x000000131e1ea207 */ /* 0x000fe40000000000 */
[----:B------:R-:W-:-:S02]  /*0470*/  FSETP.NAN.AND P0, PT, R29, R29, PT ;  /* 0x0000001d1d00720b */ /* 0x000fc40003f08000 */
[----:B------:R-:W-:Y:S02]  /*0480*/  P2R R25, PR, RZ, 0x4 ;  /* 0x00000004ff197803 */ /* 0x000fe40000000000 */
[----:B------:R-:W-:Y:S02]  /*0490*/  FSETP.GEU.AND P2, PT, R30, R8, PT ;  /* 0x000000081e00720b */ /* 0x000fe40003f4e000 */
[----:B------:R-:W-:Y:S02]  /*04a0*/  @!P1 SEL R29, R29, R15, P0 ;  /* 0x0000000f1d1d9207 */ /* 0x000fe40000000000 */
[----:B------:R-:W-:Y:S02]  /*04b0*/  P2R R24, PR, RZ, 0x2 ;  /* 0x00000002ff187803 */ /* 0x000fe40000000000 */
[----:B------:R-:W-:Y:S02]  /*04c0*/  FSETP.NAN.AND P0, PT, R13, R13, PT ;  /* 0x0000000d0d00720b */ /* 0x000fe40003f08000 */
[----:B------:R-:W-:-:S02]  /*04d0*/  FSETP.GEU.AND P1, PT, R29, R44, PT ;  /* 0x0000002c1d00720b */ /* 0x000fc40003f2e000 */
[----:B------:R-:W-:Y:S02]  /*04e0*/  @P3 SEL R13, R13, R6, P0 ;  /* 0x000000060d0d3207 */ /* 0x000fe40000000000 */
[----:B------:R-:W-:-:S04]  /*04f0*/  FSETP.NAN.AND P0, PT, R8, R8, PT ;  /* 0x000000080800720b */ /* 0x000fc80003f08000 */
[----:B------:R-:W-:Y:S02]  /*0500*/  @P2 SEL R8, R8, R30, P0 ;  /* 0x0000001e08082207 */ /* 0x000fe40000000000 */
[C---:B------:R-:W-:Y:S02]  /*0510*/  FSETP.NAN.AND P0, PT, R44.reuse, R44, PT ;  /* 0x0000002c2c00720b */ /* 0x040fe40003f08000 */
[----:B------:R-:W-:Y:S02]  /*0520*/  P2R R10, PR, RZ, 0x2 ;  /* 0x00000002ff0a7803 */ /* 0x000fe40000000000 */
[----:B------:R-:W-:Y:S02]  /*0530*/  @P1 SEL R44, R44, R29, P0 ;  /* 0x0000001d2c2c1207 */ /* 0x000fe40000000000 */
[----:B------:R-:W-:Y:S02]  /*0540*/  FSETP.GT.AND P1, PT, R28, R9, PT ;  /* 0x000000091c00720b */ /* 0x000fe40003f24000 */
[----:B------:R-:W-:-:S02]  /*0550*/  LOP3.LUT R7, R0, 0x4, R39, 0xfe, !PT ;  /* 0x0000000400077812 */ /* 0x000fc400078efe27 */
[----:B------:R-:W-:Y:S02]  /*0560*/  FSETP.NAN.AND P0, PT, R28, R28, PT ;  /* 0x0000001c1c00720b */ /* 0x000fe40003f08000 */
[----:B------:R-:W-:-:S04]  /*0570*/  LEA.HI R6, R34, R7, RZ, 0x5 ;  /* 0x0000000722067211 */ /* 0x000fc800078f28ff */
[----:B------:R-:W-:-:S03]  /*0580*/  LOP3.LUT R6, R6, 0x7fffffe0, RZ, 0xc0, !PT ;  /* 0x7fffffe006067812 */ /* 0x000fc600078ec0ff */
[----:B------:R-:W-:Y:S02]  /*0590*/  @!P1 SEL R28, R28, R9, P0 ;  /* 0x000000091c1c9207 */ /* 0x000fe40000000000 */
[----:B------:R-:W-:Y:S01]  /*05a0*/  P2R R23, PR, RZ, 0x2 ;  /* 0x00000002ff177803 */ /* 0x000fe20000000000 */
[----:B------:R-:W-:Y:S01]  /*05b0*/  IMAD.IADD R30, R7, 0x1, -R6 ;  /* 0x00000001071e7824 */ /* 0x000fe200078e0a06 */
[----:B------:R-:W-:-:S03]  /*05c0*/  FSETP.GEU.AND P1, PT, R28, R31, PT ;  /* 0x0000001f1c00720b */ /* 0x000fc60003f2e000 */
[----:B------:R-:W-:Y:S01]  /*05d0*/  IMAD R7, R30, 0x2, R37 ;  /* 0x000000021e077824 */ /* 0x000fe200078e0225 */
[----:B------:R-:W-:-:S03]  /*05e0*/  FSETP.NAN.AND P0, PT, R31, R31, PT ;  /* 0x0000001f1f00720b */ /* 0x000fc60003f08000 */
[----:B------:R-:W-:-:S05]  /*05f0*/  IMAD.WIDE R6, R7, 0x4, R26 ;  /* 0x0000000407067825 */ /* 0x000fca00078e021a */
[----:B------:R-:W2:Y:S01]  /*0600*/  LDG.E.EL R9, desc[UR6][R6.64] ;  /* 0x0000000606097981 */ /* 0x000ea2000c2e1900 */
[----:B------:R-:W-:-:S03]  /*0610*/  @P1 SEL R31, R31, R28, P0 ;  /* 0x0000001c1f1f1207 */ /* 0x000fc60000000000 */
[----:B------:R0:W2:Y:S01]  /*0620*/  LDG.E.EL R28, desc[UR6][R6.64+0x4] ;  /* 0x00000406061c7981 */ /* 0x0000a2000c2e1900 */
[----:B------:R-:W-:-:S04]  /*0630*/  IMAD R5, R30, 0x2, R5 ;  /* 0x000000021e057824 */ /* 0x000fc800078e0205 */
[----:B------:R-:W-:-:S05]  /*0640*/  IMAD.WIDE R4, R5, 0x4, R26 ;  /* 0x0000000405047825 */ /* 0x000fca00078e021a */
[----:B------:R-:W3:Y:S01]  /*0650*/  LDG.E.EL R29, desc[UR6][R4.64] ;  /* 0x00000006041d7981 */ /* 0x000ee2000c2e1900 */
[----:B------:R-:W-:Y:S02]  /*0660*/  P2R R32, PR, RZ, 0x2 ;  /* 0x00000002ff207803 */ /* 0x000fe40000000000 */
[----:B0-----:R-:W-:-:S04]  /*0670*/  LOP3.LUT R7, R0, 0x5, R39, 0xfe, !PT ;  /* 0x0000000500077812 */ /* 0x001fc800078efe27 */
[----:B------:R-:W-:-:S04]  /*0680*/  LEA.HI R6, R34, R7, RZ, 0x5 ;  /* 0x0000000722067211 */ /* 0x000fc800078f28ff */
[----:B------:R-:W-:Y:S02]  /*0690*/  LOP3.LUT R6, R6, 0x7fffffe0, RZ, 0xc0, !PT ;  /* 0x7fffffe006067812 */ /* 0x000fe400078ec0ff */
[C---:B--2---:R-:W-:Y:S02]  /*06a0*/  FSETP.GT.AND P1, PT, R28.reuse, R9, PT ;  /* 0x000000091c00720b */ /* 0x044fe40003f24000 */
[----:B------:R-:W-:Y:S02]  /*06b0*/  FSETP.NAN.AND P0, PT, R28, R28, PT ;  /* 0x0000001c1c00720b */ /* 0x000fe40003f08000 */
[----:B------:R-:W-:-:S09]  /*06c0*/  P2R R22, PR, RZ, 0x2 ;  /* 0x00000002ff167803 */ /* 0x000fd20000000000 */
[----:B------:R-:W-:-:S04]  /*06d0*/  @!P1 SEL R28, R28, R9, P0 ;  /* 0x000000091c1c9207 */ /* 0x000fc80000000000 */
[-C--:B---3--:R-:W-:Y:S02]  /*06e0*/  FSETP.GEU.AND P1, PT, R28, R29.reuse, PT ;  /* 0x0000001d1c00720b */ /* 0x088fe40003f2e000 */
[----:B------:R-:W-:-:S11]  /*06f0*/  FSETP.NAN.AND P0, PT, R29, R29, PT ;  /* 0x0000001d1d00720b */ /* 0x000fd60003f08000 */
[----:B------:R-:W-:Y:S01]  /*0700*/  @P1 SEL R29, R29, R28, P0 ;  /* 0x0000001c1d1d1207 */ /* 0x000fe20000000000 */
[----:B------:R-:W-:-:S04]  /*0710*/  IMAD.IADD R28, R7, 0x1, -R6 ;  /* 0x00000001071c7824 */ /* 0x000fc800078e0a06 */
[----:B------:R-:W-:-:S04]  /*0720*/  IMAD R7, R28, 0x2, R37 ;  /* 0x000000021c077824 */ /* 0x000fc800078e0225 */
[----:B------:R-:W-:-:S05]  /*0730*/  IMAD.WIDE R6, R7, 0x4, R26 ;  /* 0x0000000407067825 */ /* 0x000fca00078e021a */
[----:B------:R-:W2:Y:S04]  /*0740*/  LDG.E.EL R9, desc[UR6][R6.64] ;  /* 0x0000000606097981 */ /* 0x000ea8000c2e1900 */
[----:B------:R0:W2:Y:S01]  /*0750*/  LDG.E.EL R15, desc[UR6][R6.64+0x4] ;  /* 0x00000406060f7981 */ /* 0x0000a2000c2e1900 */
[----:B------:R-:W-:-:S04]  /*0760*/  IMAD R5, R28, 0x2, R17 ;  /* 0x000000021c057824 */ /* 0x000fc800078e0211 */
[----:B------:R-:W-:-:S05]  /*0770*/  IMAD.WIDE R4, R5, 0x4, R26 ;  /* 0x0000000405047825 */ /* 0x000fca00078e021a */
[----:B------:R-:W3:Y:S01]  /*0780*/  LDG.E.EL R40, desc[UR6][R4.64] ;  /* 0x0000000604287981 */ /* 0x000ee2000c2e1900 */
[----:B------:R-:W-:Y:S02]  /*0790*/  P2R R36, PR, RZ, 0x2 ;  /* 0x00000002ff247803 */ /* 0x000fe40000000000 */
[----:B------:R-:W-:-:S05]  /*07a0*/  LOP3.LUT R33, R37, 0x41, RZ, 0xfc, !PT ;  /* 0x0000004125217812 */ /* 0x000fca00078efcff */
[----:B0-----:R-:W-:-:S04]  /*07b0*/  IMAD R7, R18, 0x2, R33 ;  /* 0x0000000212077824 */ /* 0x001fc800078e0221 */
[----:B------:R-:W-:Y:S01]  /*07c0*/  IMAD.WIDE R6, R7, 0x4, R26 ;  /* 0x0000000407067825 */ /* 0x000fe200078e021a */
[C---:B--2---:R-:W-:Y:S02]  /*07d0*/  FSETP.GT.AND P1, PT, R15.reuse, R9, PT ;  /* 0x000000090f00720b */ /* 0x044fe40003f24000 */
[----:B------:R-:W-:-:S11]  /*07e0*/  FSETP.NAN.AND P0, PT, R15, R15, PT ;  /* 0x0000000f0f00720b */ /* 0x000fd60003f08000 */
[----:B------:R-:W-:-:S04]  /*07f0*/  @!P1 SEL R15, R15, R9, P0 ;  /* 0x000000090f0f9207 */ /* 0x000fc80000000000 */
[-C--:B---3--:R-:W-:Y:S02]  /*0800*/  FSETP.GEU.AND P0, PT, R15, R40.reuse, PT ;  /* 0x000000280f00720b */ /* 0x088fe40003f0e000 */
[----:B------:R-:W-:Y:S02]  /*0810*/  P2R R21, PR, RZ, 0x2 ;  /* 0x00000002ff157803 */ /* 0x000fe40000000000 */
[----:B------:R-:W-:-:S09]  /*0820*/  FSETP.NAN.AND P1, PT, R40, R40, PT ;  /* 0x000000282800720b */ /* 0x000fd20003f28000 */
[----:B------:R-:W-:Y:S02]  /*0830*/  @P0 SEL R40, R40, R15, P1 ;  /* 0x0000000f28280207 */ /* 0x000fe40000800000 */
[----:B------:R-:W2:Y:S01]  /*0840*/  LDG.E.EL R15, desc[UR6][R6.64] ;  /* 0x00000006060f7981 */ /* 0x000ea2000c2e1900 */
[----:B------:R-:W-:Y:S01]  /*0850*/  P2R R11, PR, RZ, 0x4 ;  /* 0x00000004ff0b7803 */ /* 0x000fe20000000000 */
[----:B------:R-:W-:Y:S01]  /*0860*/  IMAD R9, R14, 0x2, R33 ;  /* 0x000000020e097824 */ /* 0x000fe200078e0221 */
[-C--:B--2---:R-:W-:Y:S02]  /*0870*/  FSETP.GEU.AND P2, PT, R8, R15.reuse, PT ;  /* 0x0000000f0800720b */ /* 0x084fe40003f4e000 */
[----:B------:R-:W-:-:S11]  /*0880*/  FSETP.NAN.AND P1, PT, R15, R15, PT ;  /* 0x0000000f0f00720b */ /* 0x000fd60003f28000 */
[----:B------:R-:W-:Y:S01]  /*0890*/  @P2 SEL R15, R15, R8, P1 ;  /* 0x000000080f0f2207 */ /* 0x000fe20000800000 */
[----:B------:R-:W-:-:S05]  /*08a0*/  IMAD.WIDE R8, R9, 0x4, R26 ;  /* 0x0000000409087825 */ /* 0x000fca00078e021a */
[----:B------:R-:W2:Y:S01]  /*08b0*/  LDG.E.EL R14, desc[UR6][R8.64] ;  /* 0x00000006080e7981 */ /* 0x000ea2000c2e1900 */
[----:B------:R-:W-:-:S04]  /*08c0*/  LOP3.LUT R5, R0, 0x6, R39, 0xfe, !PT ;  /* 0x0000000600057812 */ /* 0x000fc800078efe27 */
[----:B------:R-:W-:-:S04]  /*08d0*/  LEA.HI R6, R34, R5, RZ, 0x5 ;  /* 0x0000000522067211 */ /* 0x000fc800078f28ff */
[----:B------:R-:W-:Y:S02]  /*08e0*/  LOP3.LUT R6, R6, 0x7fffffe0, RZ, 0xc0, !PT ;  /* 0x7fffffe006067812 */ /* 0x000fe400078ec0ff */
[----:B------:R-:W-:-:S03]  /*08f0*/  P2R R4, PR, RZ, 0x1 ;  /* 0x00000001ff047803 */ /* 0x000fc60000000000 */
[----:B------:R-:W-:-:S04]  /*0900*/  IMAD.IADD R42, R5, 0x1, -R6 ;  /* 0x00000001052a7824 */ /* 0x000fc800078e0a06 */
[----:B------:R-:W-:-:S04]  /*0910*/  IMAD R7, R42, 0x2, R37 ;  /* 0x000000022a077824 */ /* 0x000fc800078e0225 */
[----:B------:R-:W-:-:S05]  /*0920*/  IMAD.WIDE R6, R7, 0x4, R26 ;  /* 0x0000000407067825 */ /* 0x000fca00078e021a */
[----:B------:R-:W3:Y:S01]  /*0930*/  LDG.E.EL R41, desc[UR6][R6.64+0x4] ;  /* 0x0000040606297981 */ /* 0x000ee2000c2e1900 */
[-C--:B--2---:R-:W-:Y:S02]  /*0940*/  FSETP.GEU.AND P0, PT, R13, R14.reuse, PT ;  /* 0x0000000e0d00720b */ /* 0x084fe40003f0e000 */
[----:B------:R-:W-:-:S11]  /*0950*/  FSETP.NAN.AND P1, PT, R14, R14, PT ;  /* 0x0000000e0e00720b */ /* 0x000fd60003f28000 */
[----:B------:R-:W-:Y:S02]  /*0960*/  @P0 SEL R14, R14, R13, P1 ;  /* 0x0000000d0e0e0207 */ /* 0x000fe40000800000 */
[----:B------:R-:W2:Y:S01]  /*0970*/  LDG.E.EL R13, desc[UR6][R6.64] ;  /* 0x00000006060d7981 */ /* 0x000ea2000c2e1900 */
[----:B------:R-:W-:Y:S01]  /*0980*/  P2R R19, PR, RZ, 0x1 ;  /* 0x00000001ff137803 */ /* 0x000fe20000000000 */
[----:B------:R-:W-:-:S04]  /*0990*/  IMAD R9, R38, 0x2, R33 ;  /* 0x0000000226097824 */ /* 0x000fc800078e0221 */
[----:B------:R-:W-:Y:S01]  /*09a0*/  IMAD.WIDE R8, R9, 0x4, R26 ;  /* 0x0000000409087825 */ /* 0x000fe200078e021a */
[C---:B---3--:R-:W-:Y:S02]  /*09b0*/  FSETP.NAN.AND P1, PT, R41.reuse, R41, PT ;  /* 0x000000292900720b */ /* 0x048fe40003f28000 */
[----:B--2---:R-:W-:-:S13]  /*09c0*/  FSETP.GT.AND P0, PT, R41, R13, PT ;  /* 0x0000000d2900720b */ /* 0x004fda0003f04000 */
[----:B------:R-:W-:Y:S02]  /*09d0*/  @!P0 SEL R41, R41, R13, P1 ;  /* 0x0000000d29298207 */ /* 0x000fe40000800000 */
[----:B------:R0:W2:Y:S01]  /*09e0*/  LDG.E.EL R13, desc[UR6][R8.64] ;  /* 0x00000006080d7981 */ /* 0x0000a2000c2e1900 */
[----:B------:R-:W-:-:S04]  /*09f0*/  LOP3.LUT R39, R0, 0x7, R39, 0xfe, !PT ;  /* 0x0000000700277812 */ /* 0x000fc800078efe27 */
[----:B------:R-:W-:-:S04]  /*0a00*/  LEA.HI R34, R34, R39, RZ, 0x5 ;  /* 0x0000002722227211 */ /* 0x000fc800078f28ff */
[----:B------:R-:W-:Y:S01]  /*0a10*/  LOP3.LUT R34, R34, 0x7fffffe0, RZ, 0xc0, !PT ;  /* 0x7fffffe022227812 */ /* 0x000fe200078ec0ff */
[----:B------:R-:W-:Y:S01]  /*0a20*/  IMAD R35, R42, 0x2, R17 ;  /* 0x000000022a237824 */ /* 0x000fe200078e0211 */
[----:B------:R-:W-:-:S03]  /*0a30*/  P2R R5, PR, RZ, 0x1 ;  /* 0x00000001ff057803 */ /* 0x000fc60000000000 */
[----:B------:R-:W-:Y:S02]  /*0a40*/  IMAD.IADD R34, R39, 0x1, -R34 ;  /* 0x0000000127227824 */ /* 0x000fe400078e0a22 */
[----:B------:R-:W-:-:S04]  /*0a50*/  IMAD.WIDE R6, R35, 0x4, R26 ;  /* 0x0000000423067825 */ /* 0x000fc800078e021a */
[----:B0-----:R-:W-:Y:S01]  /*0a60*/  IMAD R9, R34, 0x2, R37 ;  /* 0x0000000222097824 */ /* 0x001fe200078e0225 */
[----:B------:R-:W3:Y:S03]  /*0a70*/  LDG.E.EL R35, desc[UR6][R6.64] ;  /* 0x0000000606237981 */ /* 0x000ee6000c2e1900 */
[----:B------:R-:W-:-:S05]  /*0a80*/  IMAD.WIDE R8, R9, 0x4, R26 ;  /* 0x0000000409087825 */ /* 0x000fca00078e021a */
[----:B------:R-:W4:Y:S01]  /*0a90*/  LDG.E.EL R37, desc[UR6][R8.64+0x4] ;  /* 0x0000040608257981 */ /* 0x000f22000c2e1900 */
[-C--:B--2---:R-:W-:Y:S02]  /*0aa0*/  FSETP.GEU.AND P0, PT, R44, R13.reuse, PT ;  /* 0x0000000d2c00720b */ /* 0x084fe40003f0e000 */
[----:B------:R-:W-:-:S11]  /*0ab0*/  FSETP.NAN.AND P1, PT, R13, R13, PT ;  /* 0x0000000d0d00720b */ /* 0x000fd60003f28000 */
[----:B------:R-:W-:Y:S02]  /*0ac0*/  @P0 SEL R13, R13, R44, P1 ;  /* 0x0000002c0d0d0207 */ /* 0x000fe40000800000 */
[----:B------:R-:W2:Y:S01]  /*0ad0*/  LDG.E.EL R44, desc[UR6][R8.64] ;  /* 0x00000006082c7981 */ /* 0x000ea2000c2e1900 */
[----:B------:R-:W-:Y:S02]  /*0ae0*/  P2R R38, PR, RZ, 0x1 ;  /* 0x00000001ff267803 */ /* 0x000fe40000000000 */
[-C--:B---3--:R-:W-:Y:S02]  /*0af0*/  FSETP.GEU.AND P1, PT, R41, R35.reuse, PT ;  /* 0x000000232900720b */ /* 0x088fe40003f2e000 */
[----:B------:R-:W-:Y:S02]  /*0b00*/  P2R R18, PR, RZ, 0x4 ;  /* 0x00000004ff127803 */ /* 0x000fe40000000000 */
[----:B------:R-:W-:-:S09]  /*0b10*/  FSETP.NAN.AND P2, PT, R35, R35, PT ;  /* 0x000000232300720b */ /* 0x000fd20003f48000 */
[----:B------:R-:W-:Y:S02]  /*0b20*/  @P1 SEL R35, R35, R41, P2 ;  /* 0x0000002923231207 */ /* 0x000fe40001000000 */
[C---:B----4-:R-:W-:Y:S02]  /*0b30*/  FSETP.NAN.AND P2, PT, R37.reuse, R37, PT ;  /* 0x000000252500720b */ /* 0x050fe40003f48000 */
[----:B------:R-:W-:Y:S01]  /*0b40*/  P2R R20, PR, RZ, 0x8 ;  /* 0x00000008ff147803 */ /* 0x000fe20000000000 */
[----:B------:R-:W-:Y:S01]  /*0b50*/  IMAD R17, R34, 0x2, R17 ;  /* 0x0000000222117824 */ /* 0x000fe200078e0211 */
[----:B--2---:R-:W-:-:S04]  /*0b60*/  FSETP.GT.AND P0, PT, R37, R44, PT ;  /* 0x0000002c2500720b */ /* 0x004fc80003f04000 */
[----:B------:R-:W-:-:S09]  /*0b70*/  P2R R7, PR, RZ, 0x1 ;  /* 0x00000001ff077803 */ /* 0x000fd20000000000 */
[----:B------:R-:W-:Y:S02]  /*0b80*/  @!P0 SEL R37, R37, R44, P2 ;  /* 0x0000002c25258207 */ /* 0x000fe40001000000 */
[----:B------:R-:W-:-:S04]  /*0b90*/  ISETP.NE.AND P0, PT, R36, RZ, PT ;  /* 0x000000ff2400720c */ /* 0x000fc80003f05270 */
[----:B------:R-:W-:Y:S02]  /*0ba0*/  P2R R8, PR, RZ, 0x1 ;  /* 0x00000001ff087803 */ /* 0x000fe40000000000 */
        /* <DEDUP_REMOVED lines=18> */
[----:B------:R-:W-:Y:S01]  /*0cd0*/  ISETP.NE.AND P0, PT, R16, RZ, PT ;  /* 0x000000ff1000720c */ /* 0x000fe20003f05270 */
[----:B------:R-:W-:-:S05]  /*0ce0*/  IMAD.WIDE R16, R17, 0x4, R26 ;  /* 0x0000000411107825 */ /* 0x000fca00078e021a */
[----:B------:R-:W2:Y:S02]  /*0cf0*/  LDG.E.EL R36, desc[UR6][R16.64] ;  /* 0x0000000610247981 */ /* 0x000ea4000c2e1900 */
[-C--:B--2---:R-:W-:Y:S02]  /*0d00*/  FSETP.GEU.AND P2, PT, R37, R36.reuse, PT ;  /* 0x000000242500720b */ /* 0x084fe40003f4e000 */
[----:B------:R-:W-:-:S11]  /*0d10*/  FSETP.NAN.AND P3, PT, R36, R36, PT ;  /* 0x000000242400720b */ /* 0x000fd60003f68000 */
[----:B------:R-:W-:Y:S02]  /*0d20*/  @P2 SEL R36, R36, R37, P3 ;  /* 0x0000002524242207 */ /* 0x000fe40001800000 */
[----:B------:R-:W-:Y:S02]  /*0d30*/  P2R R37, PR, RZ, 0x4 ;  /* 0x00000004ff257803 */ /* 0x000fe40000000000 */
[----:B------:R-:W-:-:S04]  /*0d40*/  ISETP.NE.AND P2, PT, R38, RZ, PT ;  /* 0x000000ff2600720c */ /* 0x000fc80003f45270 */
[----:B------:R-:W-:Y:S02]  /*0d50*/  P2R R38, PR, RZ, 0x4 ;  /* 0x00000004ff267803 */ /* 0x000fe40000000000 */
[----:B------:R-:W-:Y:S01]  /*0d60*/  ISETP.NE.AND P2, PT, R19, RZ, PT ;  /* 0x000000ff1300720c */ /* 0x000fe20003f45270 */
[----:B------:R-:W-:-:S03]  /*0d70*/  IMAD R19, R12, 0x2, R33 ;  /* 0x000000020c137824 */ /* 0x000fc600078e0221 */
[----:B------:R-:W-:Y:S02]  /*0d80*/  P2R R39, PR, RZ, 0x4 ;  /* 0x00000004ff277803 */ /* 0x000fe40000000000 */
[----:B------:R-:W-:Y:S01]  /*0d90*/  ISETP.NE.AND P2, PT, R18, RZ, PT ;  /* 0x000000ff1200720c */ /* 0x000fe20003f45270 */
[----:B------:R-:W-:-:S05]  /*0da0*/  IMAD.WIDE R18, R19, 0x4, R26 ;  /* 0x0000000413127825 */ /* 0x000fca00078e021a */
[----:B------:R-:W2:Y:S01]  /*0db0*/  LDG.E.EL R12, desc[UR6][R18.64] ;  /* 0x00000006120c7981 */ /* 0x000ea2000c2e1900 */
[----:B------:R-:W-:Y:S02]  /*0dc0*/  P2R R6, PR, RZ, 0x2 ;  /* 0x00000002ff067803 */ /* 0x000fe40000000000 */
[-C--:B--2---:R-:W-:Y:S02]  /*0dd0*/  FSETP.GEU.AND P1, PT, R31, R12.reuse, PT ;  /* 0x0000000c1f00720b */ /* 0x084fe40003f2e000 */
[----:B------:R-:W-:-:S11]  /*0de0*/  FSETP.NAN.AND P3, PT, R12, R12, PT ;  /* 0x0000000c0c00720b */ /* 0x000fd60003f68000 */
[----:B------:R-:W-:Y:S01]  /*0df0*/  @P1 SEL R12, R12, R31, P3 ;  /* 0x0000001f0c0c1207 */ /* 0x000fe20001800000 */
[----:B------:R-:W-:-:S04]  /*0e00*/  IMAD R31, R30, 0x2, R33 ;  /* 0x000000021e1f7824 */ /* 0x000fc800078e0221 */
[----:B------:R-:W-:-:S05]  /*0e10*/  IMAD.WIDE R30, R31, 0x4, R26 ;  /* 0x000000041f1e7825 */ /* 0x000fca00078e021a */
[----:B------:R0:W2:Y:S01]  /*0e20*/  LDG.E.EL R16, desc[UR6][R30.64] ;  /* 0x000000061e107981 */ /* 0x0000a2000c2e1900 */
[----:B------:R-:W-:-:S04]  /*0e30*/  IMAD R19, R42, 0x2, R33 ;  /* 0x000000022a137824 */ /* 0x000fc800078e0221 */
[----:B0-----:R-:W-:-:S05]  /*0e40*/  IMAD.WIDE R30, R19, 0x4, R26 ;  /* 0x00000004131e7825 */ /* 0x001fca00078e021a */
[----:B------:R-:W3:Y:S01]  /*0e50*/  LDG.E.EL R18, desc[UR6][R30.64] ;  /* 0x000000061e127981 */ /* 0x000ee2000c2e1900 */
[-C--:B--2---:R-:W-:Y:S02]  /*0e60*/  FSETP.GEU.AND P3, PT, R29, R16.reuse, PT ;  /* 0x000000101d00720b */ /* 0x084fe40003f6e000 */
[----:B------:R-:W-:-:S11]  /*0e70*/  FSETP.NAN.AND P4, PT, R16, R16, PT ;  /* 0x000000101000720b */ /* 0x000fd60003f88000 */
[----:B------:R-:W-:Y:S01]  /*0e80*/  @P3 SEL R16, R16, R29, P4 ;  /* 0x0000001d10103207 */ /* 0x000fe20002000000 */
[----:B------:R-:W-:-:S04]  /*0e90*/  IMAD R29, R28, 0x2, R33 ;  /* 0x000000021c1d7824 */ /* 0x000fc800078e0221 */
[----:B------:R-:W-:-:S05]  /*0ea0*/  IMAD.WIDE R28, R29, 0x4, R26 ;  /* 0x000000041d1c7825 */ /* 0x000fca00078e021a */
[----:B------:R0:W2:Y:S01]  /*0eb0*/  LDG.E.EL R17, desc[UR6][R28.64] ;  /* 0x000000061c117981 */ /* 0x0000a2000c2e1900 */
[----:B------:R-:W-:-:S04]  /*0ec0*/  IMAD R33, R34, 0x2, R33 ;  /* 0x0000000222217824 */ /* 0x000fc800078e0221 */
[----:B------:R-:W-:-:S05]  /*0ed0*/  IMAD.WIDE R26, R33, 0x4, R26 ;  /* 0x00000004211a7825 */ /* 0x000fca00078e021a */
[----:B------:R-:W4:Y:S01]  /*0ee0*/  LDG.E.EL R19, desc[UR6][R26.64] ;  /* 0x000000061a137981 */ /* 0x000f22000c2e1900 */
[----:B---3--:R-:W-:Y:S02]  /*0ef0*/  FSETP.NAN.AND P6, PT, R18, R18, PT ;  /* 0x000000121200720b */ /* 0x008fe40003fc8000 */
[----:B------:R-:W-:Y:S01]  /*0f00*/  P2R R32, PR, RZ, 0x1 ;  /* 0x00000001ff207803 */ /* 0x000fe20000000000 */
[----:B------:R-:W-:Y:S01]  /*0f10*/  UPRMT UR4, UR5, 0x654, UR4 ;  /* 0x0000065405047896 */ /* 0x000fe20008000004 */
[----:B------:R-:W-:-:S05]  /*0f20*/  IMAD.SHL.U32 R3, R3, 0x4, RZ ;  /* 0x0000000403037824 */ /* 0x000fca00078e00ff */
[----:B------:R-:W-:-:S04]  /*0f30*/  LOP3.LUT R3, R3, 0x1fc, RZ, 0xc0, !PT ;  /* 0x000001fc03037812 */ /* 0x000fc800078ec0ff */
[----:B0-----:R-:W-:Y:S02]  /*0f40*/  LEA R29, R3, UR4, 0x2 ;  /* 0x00000004031d7c11 */ /* 0x001fe4000f8e10ff */
[----:B------:R-:W-:Y:S02]  /*0f50*/  LOP3.LUT R3, R0, R3, RZ, 0xfc, !PT ;  /* 0x0000000300037212 */ /* 0x000fe400078efcff */
[----:B------:R-:W-:Y:S02]  /*0f60*/  SHF.R.S32.HI R0, RZ, 0x1f, R0 ;  /* 0x0000001fff007819 */ /* 0x000fe40000011400 */
[-C--:B--2---:R-:W-:Y:S02]  /*0f70*/  FSETP.GEU.AND P4, PT, R40, R17.reuse, PT ;  /* 0x000000112800720b */ /* 0x084fe40003f8e000 */
[----:B------:R-:W-:-:S11]  /*0f80*/  FSETP.NAN.AND P5, PT, R17, R17, PT ;  /* 0x000000111100720b */ /* 0x000fd60003fa8000 */
[----:B------:R-:W-:Y:S02]  /*0f90*/  @P4 SEL R17, R17, R40, P5 ;  /* 0x0000002811114207 */ /* 0x000fe40002800000 */
[----:B------:R-:W-:Y:S02]  /*0fa0*/  FSETP.GEU.AND P5, PT, R35, R18, PT ;  /* 0x000000122300720b */ /* 0x000fe40003fae000 */
[----:B----4-:R-:W-:-:S11]  /*0fb0*/  FSETP.NAN.AND P0, PT, R19, R19, PT ;  /* 0x000000131300720b */ /* 0x010fd60003f08000 */
[----:B------:R-:W-:Y:S02]  /*0fc0*/  @P5 SEL R18, R18, R35, P6 ;  /* 0x0000002312125207 */ /* 0x000fe40003000000 */
[----:B------:R-:W-:-:S13]  /*0fd0*/  FSETP.GEU.AND P6, PT, R36, R19, PT ;  /* 0x000000132400720b */ /* 0x000fda0003fce000 */
[----:B------:R-:W-:Y:S02]  /*0fe0*/  @P6 SEL R19, R19, R36, P0 ;  /* 0x0000002413136207 */ /* 0x000fe40000000000 */
[----:B------:R-:W-:-:S04]  /*0ff0*/  ISETP.NE.AND P0, PT, R32, RZ, PT ;  /* 0x000000ff2000720c */ /* 0x000fc80003f05270 */
[----:B------:R-:W-:Y:S02]  /*1000*/  SEL R28, RZ, 0x1, !P0 ;  /* 0x00000001ff1c7807 */ /* 0x000fe40004000000 */
        /* <DEDUP_REMOVED lines=11> */
[----:B------:R-:W-:Y:S02]  /*10c0*/  SEL R28, R28, 0x2, P0 ;  /* 0x000000021c1c7807 */ /* 0x000fe40000000000 */
        /* <DEDUP_REMOVED lines=8> */
[----:B------:R-:W-:Y:S02]  /*1150*/  ISETP.NE.AND P0, PT, R4, RZ, PT ;  /* 0x000000ff0400720c */ /* 0x000fe40003f05270 */
[----:B------:R-:W0:Y:S02]  /*1160*/  S2R R4, SR_TID.X ;  /* 0x0000000000047919 */ /* 0x000e240000002100 */
[----:B0-----:R-:W-:-:S05]  /*1170*/  IMAD.SHL.U32 R4, R4, 0x8, RZ ;  /* 0x0000000804047824 */ /* 0x001fca00078e00ff */
[----:B------:R-:W-:-:S04]  /*1180*/  LOP3.LUT R4, R4, 0x3f8, RZ, 0xc0, !PT ;  /* 0x000003f804047812 */ /* 0x000fc800078ec0ff */
[----:B------:R-:W-:Y:S01]  /*1190*/  LEA R26, R4, UR4, 0x2 ;  /* 0x00000004041a7c11 */ /* 0x000fe2000f8e10ff */
[----:B------:R-:W-:-:S04]  /*11a0*/  ULDC.64 UR4, c[0x0][0x218] ;  /* 0x0000860000047ab9 */ /* 0x000fc80000000a00 */
[----:B------:R0:W-:Y:S04]  /*11b0*/  STS.128 [R26], R12 ;  /* 0x0000000c1a007388 */ /* 0x0001e80000000c00 */
[----:B------:R1:W-:Y:S01]  /*11c0*/  STS.128 [R26+0x10], R16 ;  /* 0x000010101a007388 */ /* 0x0003e20000000c00 */
[----:B------:R-:W-:Y:S01]  /*11d0*/  BAR.SYNC.DEFER_BLOCKING 0x0 ;  /* 0x0000000000007b1d */ /* 0x000fe20000010000 */
[----:B------:R-:W-:Y:S02]  /*11e0*/  SEL R21, R21, 0x2, P0 ;  /* 0x0000000215157807 */ /* 0x000fe40000000000 */
[----:B------:R-:W-:Y:S02]  /*11f0*/  SEL R23, R23, 0x3, P1 ;  /* 0x0000000317177807 */ /* 0x000fe40000800000 */
[----:B------:R-:W-:-:S02]  /*1200*/  SEL R27, R21, 0x3, P4 ;  /* 0x00000003151b7807 */ /* 0x000fc40002000000 */
[----:B------:R-:W-:Y:S01]  /*1210*/  ISETP.NE.AND P0, PT, R7, RZ, PT ;  /* 0x000000ff0700720c */ /* 0x000fe20003f05270 */
[----:B------:R-:W2:Y:S01]  /*1220*/  LDC.64 R20, c[0x0][0x218] ;  /* 0x00008600ff147b82 */ /* 0x000ea20000000a00 */
[----:B------:R-:W-:Y:S02]  /*1230*/  ISETP.NE.AND P1, PT, R6, RZ, PT ;  /* 0x000000ff0600720c */ /* 0x000fe40003f25270 */
[----:B------:R-:W-:Y:S02]  /*1240*/  ISETP.NE.AND P4, PT, R5, RZ, PT ;  /* 0x000000ff0500720c */ /* 0x000fe40003f85270 */
[----:B------:R-:W-:Y:S01]  /*1250*/  SEL R25, R25, 0x3, P2 ;  /* 0x0000000319197807 */ /* 0x000fe20001000000 */
[----:B------:R-:W3:Y:S04]  /*1260*/  LDS.128 R8, [R29] ;  /* 0x000000001d087984 */ /* 0x000ee80000000c00 */
[----:B------:R4:W5:Y:S01]  /*1270*/  LDS.128 R4, [R29+0x800] ;  /* 0x000800001d047984 */ /* 0x0009620000000c00 */
[----:B------:R-:W-:-:S04]  /*1280*/  ISETP.NE.AND P2, PT, R39, RZ, PT ;  /* 0x000000ff2700720c */ /* 0x000fc80003f45270 */
[----:B------:R-:W-:Y:S02]  /*1290*/  SEL R28, R28, 0x3, P2 ;  /* 0x000000031c1c7807 */ /* 0x000fe40001000000 */
[----:B------:R-:W-:Y:S02]  /*12a0*/  ISETP.NE.AND P2, PT, R38, RZ, PT ;  /* 0x000000ff2600720c */ /* 0x000fe40003f45270 */
[----:B0-----:R-:W-:Y:S02]  /*12b0*/  SEL R13, RZ, 0x1, !P4 ;  /* 0x00000001ff0d7807 */ /* 0x001fe40006000000 */
[----:B------:R-:W-:Y:S02]  /*12c0*/  SEL R24, R24, 0x3, P2 ;  /* 0x0000000318187807 */ /* 0x000fe40001000000 */
[----:B------:R-:W-:Y:S02]  /*12d0*/  ISETP.NE.AND P2, PT, R37, RZ, PT ;  /* 0x000000ff2500720c */ /* 0x000fe40003f45270 */
[----:B------:R-:W-:-:S02]  /*12e0*/  SEL R12, RZ, 0x1, !P0 ;  /* 0x00000001ff0c7807 */ /* 0x000fc40004000000 */
[----:B------:R-:W-:Y:S02]  /*12f0*/  SEL R13, R13, 0x2, P1 ;  /* 0x000000020d0d7807 */ /* 0x000fe40000800000 */
[----:B------:R-:W-:Y:S02]  /*1300*/  SEL R12, R12, 0x2, P2 ;  /* 0x000000020c0c7807 */ /* 0x000fe40001000000 */
[----:B------:R-:W-:Y:S02]  /*1310*/  SEL R22, R22, 0x3, P3 ;  /* 0x0000000316167807 */ /* 0x000fe40001800000 */
[----:B------:R-:W-:Y:S02]  /*1320*/  SEL R13, R13, 0x3, P5 ;  /* 0x000000030d0d7807 */ /* 0x000fe40002800000 */
[----:B-1----:R-:W-:Y:S02]  /*1330*/  SEL R16, R12, 0x3, P6 ;  /* 0x000000030c107807 */ /* 0x002fe40003000000 */
[----:B------:R-:W-:-:S02]  /*1340*/  LEA R12, P0, R3, UR4, 0x2 ;  /* 0x00000004030c7c11 */ /* 0x000fc4000f8010ff */
[----:B------:R-:W-:Y:S02]  /*1350*/  PRMT R28, R28, 0x3340, R25 ;  /* 0x000033401c1c7816 */ /* 0x000fe40000000019 */
[----:B------:R-:W-:Y:S02]  /*1360*/  PRMT R23, R23, 0x3340, R24 ;  /* 0x0000334017177816 */ /* 0x000fe40000000018 */
[----:B------:R-:W-:Y:S02]  /*1370*/  PRMT R22, R22, 0x3340, R27 ;  /* 0x0000334016167816 */ /* 0x000fe4000000001b */
[----:B------:R-:W-:Y:S02]  /*1380*/  IADD3 R14, P1, R2, UR8, RZ ;  /* 0x00000008020e7c10 */ /* 0x000fe4000ff3e0ff */
[----:B----4-:R-:W-:Y:S01]  /*1390*/  PRMT R29, R13, 0x3340, R16 ;  /* 0x000033400d1d7816 */ /* 0x010fe20000000010 */
[C---:B--2---:R-:W-:Y:S01]  /*13a0*/  IMAD.WIDE R20, R3.reuse, 0x4, R20 ;  /* 0x0000000403147825 */ /* 0x044fe200078e0214 */
[----:B------:R-:W-:-:S02]  /*13b0*/  LEA.HI.X R13, R3, UR5, R0, 0x2, P0 ;  /* 0x00000005030d7c11 */ /* 0x000fc400080f1400 */
[----:B------:R-:W-:Y:S02]  /*13c0*/  LEA.HI.X.SX32 R15, R2, UR9, 0x1, P1 ;  /* 0x00000009020f7c11 */ /* 0x000fe400088f0eff */
[----:B------:R-:W-:Y:S02]  /*13d0*/  PRMT R28, R23, 0x5410, R28 ;  /* 0x00005410171c7816 */ /* 0x000fe4000000001c */
[----:B------:R-:W-:Y:S01]  /*13e0*/  PRMT R29, R22, 0x5410, R29 ;  /* 0x00005410161d7816 */ /* 0x000fe2000000001d */
[----:B---3--:R-:W-:Y:S04]  /*13f0*/  STG.E.128 desc[UR6][R20.64], R8 ;  /* 0x0000000814007986 */ /* 0x008fe8000c101d06 */
[----:B-----5:R-:W-:Y:S04]  /*1400*/  STG.E.128 desc[UR6][R12.64+0x800], R4 ;  /* 0x000800040c007986 */ /* 0x020fe8000c101d06 */
[----:B------:R-:W-:Y:S01]  /*1410*/  STG.E.64 desc[UR6][R14.64], R28 ;  /* 0x0000001c0e007986 */ /* 0x000fe2000c101b06 */
[----:B------:R-:W-:Y:S05]  /*1420*/  EXIT ;  /* 0x000000000000794d */ /* 0x000fea0003800000 */
.L_x_0:
[----:B------:R-:W-:-:S00]  /*1430*/  BRA `(.L_x_0) ;  /* 0xfffffffc00fc7947 */ /* 0x000fc0000383ffff */
[----:B------:R-:W-:-:S00]  /*1440*/  NOP ;  /* 0x0000000000007918 */ /* 0x000fc00000000000 */
        /* <DEDUP_REMOVED lines=11> */
.L_x_1:


//--------------------- .nv.shared.triton_poi_fused_max_pool2d_with_indices_71 --------------------------
	.section	.nv.shared.triton_poi_fused_max_pool2d_with_indices_71,"aw",@nobits
	.sectionflags	@""
	.align	16
	.zero		1024


//--------------------- .nv.constant0.triton_poi_fused_max_pool2d_with_indices_71 --------------------------
	.section	.nv.constant0.triton_poi_fused_max_pool2d_with_indices_71,"a",@progbits
	.sectionflags	@""
	.align	4
.nv.constant0.triton_poi_fused_max_pool2d_with_indices_71:
	.zero		556
